//
// Generated by NVIDIA NVVM Compiler
//
// Compiler Build ID: CL-36424714
// Cuda compilation tools, release 13.0, V13.0.88
// Based on NVVM 20.0.0
//

.version 9.0
.target sm_100
.address_size 64

	// .globl	_Z12matMulKernelP6MatrixS0_S0_

.visible .entry _Z12matMulKernelP6MatrixS0_S0_(
	.param .u64 .ptr .align 1 _Z12matMulKernelP6MatrixS0_S0__param_0,
	.param .u64 .ptr .align 1 _Z12matMulKernelP6MatrixS0_S0__param_1,
	.param .u64 .ptr .align 1 _Z12matMulKernelP6MatrixS0_S0__param_2
)
{
	.reg .pred 	%p<9>;
	.reg .b32 	%r<46>;
	.reg .b32 	%f<69>;
	.reg .b64 	%rd<46>;

	ld.param.u64 	%rd7, [_Z12matMulKernelP6MatrixS0_S0__param_0];
	ld.param.u64 	%rd5, [_Z12matMulKernelP6MatrixS0_S0__param_1];
	ld.param.u64 	%rd6, [_Z12matMulKernelP6MatrixS0_S0__param_2];
	cvta.to.global.u64 	%rd1, %rd7;
	mov.u32 	%r22, %tid.y;
	mov.u32 	%r23, %ctaid.y;
	mov.u32 	%r24, %ntid.y;
	mad.lo.s32 	%r1, %r23, %r24, %r22;
	mov.u32 	%r25, %tid.x;
	mov.u32 	%r26, %ctaid.x;
	mov.u32 	%r27, %ntid.x;
	mad.lo.s32 	%r2, %r26, %r27, %r25;
	ld.global.u32 	%r3, [%rd1];
	setp.lt.s32 	%p1, %r3, 0;
	mov.f32 	%f68, 0f00000000;
	@%p1 bra 	$L__BB0_12;
	cvta.to.global.u64 	%rd8, %rd5;
	ld.global.u64 	%rd9, [%rd1+8];
	cvta.to.global.u64 	%rd2, %rd9;
	mul.lo.s32 	%r4, %r3, %r1;
	ld.global.u64 	%rd10, [%rd8+8];
	cvta.to.global.u64 	%rd3, %rd10;
	ld.global.u32 	%r5, [%rd8];
	add.s32 	%r6, %r3, 1;
	and.b32  	%r7, %r6, 7;
	setp.lt.u32 	%p2, %r3, 7;
	mov.f32 	%f68, 0f00000000;
	mov.b32 	%r44, 0;
	@%p2 bra 	$L__BB0_4;
	and.b32  	%r44, %r6, -8;
	neg.s32 	%r42, %r44;
	shl.b32 	%r10, %r5, 3;
	add.s64 	%rd4, %rd2, 16;
	mov.f32 	%f68, 0f00000000;
	mul.wide.s32 	%rd15, %r5, 4;
	mov.u32 	%r40, %r4;
	mov.u32 	%r41, %r2;
$L__BB0_3:
	.pragma "nounroll";
	mul.wide.s32 	%rd11, %r40, 4;
	add.s64 	%rd12, %rd4, %rd11;
	ld.global.f32 	%f17, [%rd12+-16];
	mul.wide.s32 	%rd13, %r41, 4;
	add.s64 	%rd14, %rd3, %rd13;
	ld.global.f32 	%f18, [%rd14];
	fma.rn.f32 	%f19, %f17, %f18, %f68;
	ld.global.f32 	%f20, [%rd12+-12];
	add.s64 	%rd16, %rd14, %rd15;
	ld.global.f32 	%f21, [%rd16];
	fma.rn.f32 	%f22, %f20, %f21, %f19;
	ld.global.f32 	%f23, [%rd12+-8];
	add.s64 	%rd17, %rd16, %rd15;
	ld.global.f32 	%f24, [%rd17];
	fma.rn.f32 	%f25, %f23, %f24, %f22;
	ld.global.f32 	%f26, [%rd12+-4];
	add.s64 	%rd18, %rd17, %rd15;
	ld.global.f32 	%f27, [%rd18];
	fma.rn.f32 	%f28, %f26, %f27, %f25;
	ld.global.f32 	%f29, [%rd12];
	add.s64 	%rd19, %rd18, %rd15;
	ld.global.f32 	%f30, [%rd19];
	fma.rn.f32 	%f31, %f29, %f30, %f28;
	ld.global.f32 	%f32, [%rd12+4];
	add.s64 	%rd20, %rd19, %rd15;
	ld.global.f32 	%f33, [%rd20];
	fma.rn.f32 	%f34, %f32, %f33, %f31;
	ld.global.f32 	%f35, [%rd12+8];
	add.s64 	%rd21, %rd20, %rd15;
	ld.global.f32 	%f36, [%rd21];
	fma.rn.f32 	%f37, %f35, %f36, %f34;
	ld.global.f32 	%f38, [%rd12+12];
	add.s64 	%rd22, %rd21, %rd15;
	ld.global.f32 	%f39, [%rd22];
	fma.rn.f32 	%f68, %f38, %f39, %f37;
	add.s32 	%r42, %r42, 8;
	add.s32 	%r41, %r41, %r10;
	add.s32 	%r40, %r40, 8;
	setp.ne.s32 	%p3, %r42, 0;
	@%p3 bra 	$L__BB0_3;
$L__BB0_4:
	setp.eq.s32 	%p4, %r7, 0;
	@%p4 bra 	$L__BB0_12;
	setp.lt.u32 	%p5, %r7, 4;
	@%p5 bra 	$L__BB0_7;
	add.s32 	%r29, %r4, %r44;
	mul.wide.s32 	%rd23, %r29, 4;
	add.s64 	%rd24, %rd2, %rd23;
	ld.global.f32 	%f41, [%rd24];
	mad.lo.s32 	%r30, %r5, %r44, %r2;
	mul.wide.s32 	%rd25, %r30, 4;
	add.s64 	%rd26, %rd3, %rd25;
	ld.global.f32 	%f42, [%rd26];
	fma.rn.f32 	%f43, %f41, %f42, %f68;
	ld.global.f32 	%f44, [%rd24+4];
	mul.wide.s32 	%rd27, %r5, 4;
	add.s64 	%rd28, %rd26, %rd27;
	ld.global.f32 	%f45, [%rd28];
	fma.rn.f32 	%f46, %f44, %f45, %f43;
	ld.global.f32 	%f47, [%rd24+8];
	add.s64 	%rd29, %rd28, %rd27;
	ld.global.f32 	%f48, [%rd29];
	fma.rn.f32 	%f49, %f47, %f48, %f46;
	ld.global.f32 	%f50, [%rd24+12];
	add.s64 	%rd30, %rd29, %rd27;
	ld.global.f32 	%f51, [%rd30];
	fma.rn.f32 	%f68, %f50, %f51, %f49;
	add.s32 	%r44, %r44, 4;
$L__BB0_7:
	and.b32  	%r31, %r6, 3;
	setp.eq.s32 	%p6, %r31, 0;
	@%p6 bra 	$L__BB0_12;
	setp.eq.s32 	%p7, %r31, 1;
	@%p7 bra 	$L__BB0_10;
	add.s32 	%r32, %r4, %r44;
	mul.wide.s32 	%rd31, %r32, 4;
	add.s64 	%rd32, %rd2, %rd31;
	ld.global.f32 	%f53, [%rd32];
	mad.lo.s32 	%r33, %r5, %r44, %r2;
	mul.wide.s32 	%rd33, %r33, 4;
	add.s64 	%rd34, %rd3, %rd33;
	ld.global.f32 	%f54, [%rd34];
	fma.rn.f32 	%f55, %f53, %f54, %f68;
	ld.global.f32 	%f56, [%rd32+4];
	mul.wide.s32 	%rd35, %r5, 4;
	add.s64 	%rd36, %rd34, %rd35;
	ld.global.f32 	%f57, [%rd36];
	fma.rn.f32 	%f68, %f56, %f57, %f55;
	add.s32 	%r44, %r44, 2;
$L__BB0_10:
	and.b32  	%r34, %r3, 1;
	setp.eq.b32 	%p8, %r34, 1;
	@%p8 bra 	$L__BB0_12;
	add.s32 	%r35, %r4, %r44;
	mul.wide.s32 	%rd37, %r35, 4;
	add.s64 	%rd38, %rd2, %rd37;
	ld.global.f32 	%f58, [%rd38];
	mad.lo.s32 	%r36, %r5, %r44, %r2;
	mul.wide.s32 	%rd39, %r36, 4;
	add.s64 	%rd40, %rd3, %rd39;
	ld.global.f32 	%f59, [%rd40];
	fma.rn.f32 	%f68, %f58, %f59, %f68;
$L__BB0_12:
	cvta.to.global.u64 	%rd41, %rd6;
	cvt.rzi.s32.f32 	%r37, %f68;
	cvt.rn.f32.s32 	%f60, %r37;
	ld.global.u64 	%rd42, [%rd41+8];
	cvta.to.global.u64 	%rd43, %rd42;
	ld.global.u32 	%r38, [%rd41];
	mad.lo.s32 	%r39, %r38, %r1, %r2;
	mul.wide.s32 	%rd44, %r39, 4;
	add.s64 	%rd45, %rd43, %rd44;
	st.global.f32 	[%rd45], %f60;
	ret;

}


// ===== COMPILED SASS (sm_100) =====

	.target	sm_100

	.elftype	@"ET_EXEC"


//--------------------- .note.nv.tkinfo           --------------------------
	.section	.note.nv.tkinfo,"",@"SHT_NOTE"
	.sectionflags	@"SHF_NOTE_NV_TKINFO"
	.tkinfo
        /*0018*/ 	.word	0x00000002
        /*0030*/ 	.string	""
        /*0030*/ 	.string	"ptxas"
        /*0030*/ 	.string	"Cuda compilation tools, release 13.0, V13.0.88"
        /*0030*/ 	.string	"Build cuda_13.0.r13.0/compiler.36424714_0"
        /*0030*/ 	.string	"-arch sm_100 -m 64 "



//--------------------- .note.nv.cuinfo           --------------------------
	.section	.note.nv.cuinfo,"",@"SHT_NOTE"
	.sectionflags	@"SHF_NOTE_NV_CUINFO"
        /*0018*/ 	.short	0x0002
        /*001a*/ 	.short	0x0064
        /*001c*/ 	.short	0x0082
	.zero		2


//--------------------- .nv.info                  --------------------------
	.section	.nv.info,"",@"SHT_CUDA_INFO"
	.align	4


	//----- nvinfo : EIATTR_REGCOUNT
	.align		4
        /*0000*/ 	.byte	0x04, 0x2f
        /*0002*/ 	.short	(.L_1 - .L_0)
	.align		4
.L_0:
        /*0004*/ 	.word	index@(_Z12matMulKernelP6MatrixS0_S0_)
        /*0008*/ 	.word	0x00000020


	//----- nvinfo : EIATTR_FRAME_SIZE
	.align		4
.L_1:
        /*000c*/ 	.byte	0x04, 0x11
        /*000e*/ 	.short	(.L_3 - .L_2)
	.align		4
.L_2:
        /*0010*/ 	.word	index@(_Z12matMulKernelP6MatrixS0_S0_)
        /*0014*/ 	.word	0x00000000


	//----- nvinfo : EIATTR_MIN_STACK_SIZE
	.align		4
.L_3:
        /*0018*/ 	.byte	0x04, 0x12
        /*001a*/ 	.short	(.L_5 - .L_4)
	.align		4
.L_4:
        /*001c*/ 	.word	index@(_Z12matMulKernelP6MatrixS0_S0_)
        /*0020*/ 	.word	0x00000000
.L_5:


//--------------------- .nv.compat                --------------------------
	.section	.nv.compat,"",@"SHT_CUDA_COMPAT_INFO"
	.align	4
        /*0000*/ 	.byte	0x02, 0x09, 0x00, 0x00, 0x02, 0x02, 0x01, 0x00, 0x02, 0x05, 0x05, 0x00, 0x03, 0x07, 0x01, 0x01
        /*0010*/ 	.byte	0x02, 0x03, 0x00, 0x00, 0x02, 0x06, 0x01, 0x00, 0x04, 0x0b, 0x08, 0x00, 0x09, 0x00, 0x00, 0x00
        /*0020*/ 	.byte	0x00, 0x00, 0x00, 0x00


//--------------------- .nv.info._Z12matMulKernelP6MatrixS0_S0_ --------------------------
	.section	.nv.info._Z12matMulKernelP6MatrixS0_S0_,"",@"SHT_CUDA_INFO"
	.sectionflags	@""
	.align	4


	//----- nvinfo : EIATTR_CUDA_API_VERSION
	.align		4
        /*0000*/ 	.byte	0x04, 0x37
        /*0002*/ 	.short	(.L_7 - .L_6)
.L_6:
        /*0004*/ 	.word	0x00000082


	//----- nvinfo : EIATTR_KPARAM_INFO
	.align		4
.L_7:
        /*0008*/ 	.byte	0x04, 0x17
        /*000a*/ 	.short	(.L_9 - .L_8)
.L_8:
        /*000c*/ 	.word	0x00000000
        /*0010*/ 	.short	0x0002
        /*0012*/ 	.short	0x0010
        /*0014*/ 	.byte	0x00, 0xf5, 0x21, 0x00


	//----- nvinfo : EIATTR_KPARAM_INFO
	.align		4
.L_9:
        /*0018*/ 	.byte	0x04, 0x17
        /*001a*/ 	.short	(.L_11 - .L_10)
.L_10:
        /*001c*/ 	.word	0x00000000
        /*0020*/ 	.short	0x0001
        /*0022*/ 	.short	0x0008
        /*0024*/ 	.byte	0x00, 0xf5, 0x21, 0x00


	//----- nvinfo : EIATTR_KPARAM_INFO
	.align		4
.L_11:
        /*0028*/ 	.byte	0x04, 0x17
        /*002a*/ 	.short	(.L_13 - .L_12)
.L_12:
        /*002c*/ 	.word	0x00000000
        /*0030*/ 	.short	0x0000
        /*0032*/ 	.short	0x0000
        /*0034*/ 	.byte	0x00, 0xf5, 0x21, 0x00


	//----- nvinfo : EIATTR_SPARSE_MMA_MASK
	.align		4
.L_13:
        /*0038*/ 	.byte	0x03, 0x50
        /*003a*/ 	.short	0x0000


	//----- nvinfo : EIATTR_MAXREG_COUNT
	.align		4
        /*003c*/ 	.byte	0x03, 0x1b
        /*003e*/ 	.short	0x00ff


	//----- nvinfo : EIATTR_MERCURY_ISA_VERSION
	.align		4
        /*0040*/ 	.byte	0x03, 0x5f
        /*0042*/ 	.short	0x0101


	//----- nvinfo : EIATTR_VRC_CTA_INIT_COUNT
	.align		4
        /*0044*/ 	.byte	0x02, 0x4a
	.zero		1
	.zero		1


	//----- nvinfo : EIATTR_EXIT_INSTR_OFFSETS
	.align		4
        /*0048*/ 	.byte	0x04, 0x1c
        /*004a*/ 	.short	(.L_15 - .L_14)


	//   ....[0]....
.L_14:
        /*004c*/ 	.word	0x000007f0


	//----- nvinfo : EIATTR_CBANK_PARAM_SIZE
	.align		4
.L_15:
        /*0050*/ 	.byte	0x03, 0x19
        /*0052*/ 	.short	0x0018


	//----- nvinfo : EIATTR_PARAM_CBANK
	.align		4
        /*0054*/ 	.byte	0x04, 0x0a
        /*0056*/ 	.short	(.L_17 - .L_16)
	.align		4
.L_16:
        /*0058*/ 	.word	index@(.nv.constant0._Z12matMulKernelP6MatrixS0_S0_)
        /*005c*/ 	.short	0x0380
        /*005e*/ 	.short	0x0018


	//----- nvinfo : EIATTR_SW_WAR
	.align		4
.L_17:
        /*0060*/ 	.byte	0x04, 0x36
        /*0062*/ 	.short	(.L_19 - .L_18)
.L_18:
        /*0064*/ 	.word	0x00000008
.L_19:


//--------------------- .nv.callgraph             --------------------------
	.section	.nv.callgraph,"",@"SHT_CUDA_CALLGRAPH"
	.align	4
	.sectionentsize	8
	.align		4
        /*0000*/ 	.word	0x00000000
	.align		4
        /*0004*/ 	.word	0xffffffff
	.align		4
        /*0008*/ 	.word	0x00000000
	.align		4
        /*000c*/ 	.word	0xfffffffe
	.align		4
        /*0010*/ 	.word	0x00000000
	.align		4
        /*0014*/ 	.word	0xfffffffd
	.align		4
        /*0018*/ 	.word	0x00000000
	.align		4
        /*001c*/ 	.word	0xfffffffc


//--------------------- .text._Z12matMulKernelP6MatrixS0_S0_ --------------------------
	.section	.text._Z12matMulKernelP6MatrixS0_S0_,"ax",@progbits
	.align	128
        .global         _Z12matMulKernelP6MatrixS0_S0_
        .type           _Z12matMulKernelP6MatrixS0_S0_,@function
        .size           _Z12matMulKernelP6MatrixS0_S0_,(.L_x_5 - _Z12matMulKernelP6MatrixS0_S0_)
        .other          _Z12matMulKernelP6MatrixS0_S0_,@"STO_CUDA_ENTRY STV_DEFAULT"
_Z12matMulKernelP6MatrixS0_S0_:
.text._Z12matMulKernelP6MatrixS0_S0_:
[----:B------:R-:W-:Y:S08]  /*0000*/  LDC R1, c[0x0][0x37c] ;  /* 0x0000df00ff017b82 */ /* 0x000ff00000000800 */
[----:B------:R-:W0:Y:S01]  /*0010*/  LDC.64 R12, c[0x0][0x380] ;  /* 0x0000e000ff0c7b82 */ /* 0x000e220000000a00 */
[----:B------:R-:W0:Y:S02]  /*0020*/  LDCU.64 UR4, c[0x0][0x358] ;  /* 0x00006b00ff0477ac */ /* 0x000e240008000a00 */
[----:B0-----:R-:W2:Y:S05]  /*0030*/  LDG.E R0, desc[UR4][R12.64] ;  /* 0x000000040c007981 */ /* 0x001eaa000c1e1900 */
[----:B------:R-:W0:Y:S01]  /*0040*/  S2UR UR6, SR_CTAID.Y ;  /* 0x00000000000679c3 */ /* 0x000e220000002600 */
[----:B------:R-:W-:Y:S01]  /*0050*/  HFMA2 R28, -RZ, RZ, 0, 0 ;  /* 0x00000000ff1c7431 */ /* 0x000fe200000001ff */
[----:B------:R-:W0:Y:S01]  /*0060*/  S2R R3, SR_TID.Y ;  /* 0x0000000000037919 */ /* 0x000e220000002200 */
[----:B------:R-:W1:Y:S05]  /*0070*/  S2R R4, SR_TID.X ;  /* 0x0000000000047919 */ /* 0x000e6a0000002100 */
[----:B------:R-:W0:Y:S08]  /*0080*/  LDC R2, c[0x0][0x364] ;  /* 0x0000d900ff027b82 */ /* 0x000e300000000800 */
[----:B------:R-:W1:Y:S08]  /*0090*/  S2UR UR7, SR_CTAID.X ;  /* 0x00000000000779c3 */ /* 0x000e700000002500 */
[----:B------:R-:W1:Y:S01]  /*00a0*/  LDC R5, c[0x0][0x360] ;  /* 0x0000d800ff057b82 */ /* 0x000e620000000800 */
[----:B0-----:R-:W-:-:S02]  /*00b0*/  IMAD R3, R2, UR6, R3 ;  /* 0x0000000602037c24 */ /* 0x001fc4000f8e0203 */
[----:B-1----:R-:W-:Y:S01]  /*00c0*/  IMAD R2, R5, UR7, R4 ;  /* 0x0000000705027c24 */ /* 0x002fe2000f8e0204 */
[----:B--2---:R-:W-:-:S13]  /*00d0*/  ISETP.GE.AND P0, PT, R0, RZ, PT ;  /* 0x000000ff0000720c */ /* 0x004fda0003f06270 */
[----:B------:R-:W-:Y:S05]  /*00e0*/  @!P0 BRA `(.L_x_0) ;  /* 0x0000000400a08947 */ /* 0x000fea0003800000 */
[----:B------:R-:W0:Y:S01]  /*00f0*/  LDC.64 R14, c[0x0][0x388] ;  /* 0x0000e200ff0e7b82 */ /* 0x000e220000000a00 */
[C---:B------:R-:W-:Y:S01]  /*0100*/  ISETP.GE.U32.AND P1, PT, R0.reuse, 0x7, PT ;  /* 0x000000070000780c */ /* 0x040fe20003f26070 */
[----:B------:R-:W5:Y:S01]  /*0110*/  LDG.E.64 R12, desc[UR4][R12.64+0x8] ;  /* 0x000008040c0c7981 */ /* 0x000f62000c1e1b00 */
[----:B------:R-:W-:-:S04]  /*0120*/  IADD3 R6, PT, PT, R0, 0x1, RZ ;  /* 0x0000000100067810 */ /* 0x000fc80007ffe0ff */
[----:B------:R-:W-:Y:S01]  /*0130*/  LOP3.LUT R7, R6, 0x7, RZ, 0xc0, !PT ;  /* 0x0000000706077812 */ /* 0x000fe200078ec0ff */
[----:B------:R-:W-:Y:S01]  /*0140*/  IMAD R8, R3, R0, RZ ;  /* 0x0000000003087224 */ /* 0x000fe200078e02ff */
[----:B------:R-:W-:Y:S02]  /*0150*/  MOV R28, RZ ;  /* 0x000000ff001c7202 */ /* 0x000fe40000000f00 */
[----:B------:R-:W-:Y:S02]  /*0160*/  ISETP.NE.AND P0, PT, R7, RZ, PT ;  /* 0x000000ff0700720c */ /* 0x000fe40003f05270 */
[----:B------:R-:W-:Y:S01]  /*0170*/  MOV R9, RZ ;  /* 0x000000ff00097202 */ /* 0x000fe20000000f00 */
[----:B0-----:R0:W5:Y:S04]  /*0180*/  LDG.E R5, desc[UR4][R14.64] ;  /* 0x000000040e057981 */ /* 0x001168000c1e1900 */
[----:B------:R0:W5:Y:S01]  /*0190*/  LDG.E.64 R10, desc[UR4][R14.64+0x8] ;  /* 0x000008040e0a7981 */ /* 0x000162000c1e1b00 */
[----:B------:R-:W-:Y:S05]  /*01a0*/  @!P1 BRA `(.L_x_1) ;  /* 0x0000000000b49947 */ /* 0x000fea0003800000 */
[----:B0----5:R-:W-:Y:S02]  /*01b0*/  IADD3 R14, P1, PT, R12, 0x10, RZ ;  /* 0x000000100c0e7810 */ /* 0x021fe40007f3e0ff */
[----:B------:R-:W-:Y:S02]  /*01c0*/  LOP3.LUT R9, R6, 0xfffffff8, RZ, 0xc0, !PT ;  /* 0xfffffff806097812 */ /* 0x000fe400078ec0ff */
[----:B------:R-:W-:Y:S02]  /*01d0*/  MOV R28, RZ ;  /* 0x000000ff001c7202 */ /* 0x000fe40000000f00 */
[----:B------:R-:W-:Y:S02]  /*01e0*/  MOV R4, R8 ;  /* 0x0000000800047202 */ /* 0x000fe40000000f00 */
[----:B------:R-:W-:Y:S02]  /*01f0*/  MOV R26, R2 ;  /* 0x00000002001a7202 */ /* 0x000fe40000000f00 */
[----:B------:R-:W-:-:S02]  /*0200*/  IADD3.X R15, PT, PT, RZ, R13, RZ, P1, !PT ;  /* 0x0000000dff0f7210 */ /* 0x000fc40000ffe4ff */
[----:B------:R-:W-:-:S07]  /*0210*/  IADD3 R27, PT, PT, -R9, RZ, RZ ;  /* 0x000000ff091b7210 */ /* 0x000fce0007ffe1ff */
.L_x_2:
[----:B------:R-:W-:-:S04]  /*0220*/  IMAD.WIDE R24, R26, 0x4, R10 ;  /* 0x000000041a187825 */ /* 0x000fc800078e020a */
[----:B------:R-:W-:Y:S01]  /*0230*/  IMAD.WIDE R16, R4, 0x4, R14 ;  /* 0x0000000404107825 */ /* 0x000fe200078e020e */
[----:B------:R-:W2:Y:S04]  /*0240*/  LDG.E R20, desc[UR4][R24.64] ;  /* 0x0000000418147981 */ /* 0x000ea8000c1e1900 */
[----:B------:R-:W2:Y:S01]  /*0250*/  LDG.E R21, desc[UR4][R16.64+-0x10] ;  /* 0xfffff00410157981 */ /* 0x000ea2000c1e1900 */
[----:B------:R-:W-:-:S03]  /*0260*/  IMAD.WIDE R18, R5, 0x4, R24 ;  /* 0x0000000405127825 */ /* 0x000fc600078e0218 */
[----:B------:R-:W3:Y:S04]  /*0270*/  LDG.E R23, desc[UR4][R16.64+-0xc] ;  /* 0xfffff40410177981 */ /* 0x000ee8000c1e1900 */
[----:B------:R-:W3:Y:S04]  /*0280*/  LDG.E R22, desc[UR4][R18.64] ;  /* 0x0000000412167981 */ /* 0x000ee8000c1e1900 */
[----:B------:R-:W4:Y:S01]  /*0290*/  LDG.E R29, desc[UR4][R16.64+-0x8] ;  /* 0xfffff804101d7981 */ /* 0x000f22000c1e1900 */
[----:B--2---:R-:W-:Y:S01]  /*02a0*/  FFMA R28, R21, R20, R28 ;  /* 0x00000014151c7223 */ /* 0x004fe2000000001c */
[----:B------:R-:W-:-:S05]  /*02b0*/  IMAD.WIDE R20, R5, 0x4, R18 ;  /* 0x0000000405147825 */ /* 0x000fca00078e0212 */
[----:B------:R-:W4:Y:S01]  /*02c0*/  LDG.E R18, desc[UR4][R20.64] ;  /* 0x0000000414127981 */ /* 0x000f22000c1e1900 */
[----:B---3--:R-:W-:Y:S01]  /*02d0*/  FFMA R28, R23, R22, R28 ;  /* 0x00000016171c7223 */ /* 0x008fe2000000001c */
[----:B------:R-:W-:-:S04]  /*02e0*/  IMAD.WIDE R22, R5, 0x4, R20 ;  /* 0x0000000405167825 */ /* 0x000fc800078e0214 */
[----:B------:R-:W-:Y:S01]  /*02f0*/  IMAD.WIDE R24, R5, 0x4, R22 ;  /* 0x0000000405187825 */ /* 0x000fe200078e0216 */
[----:B------:R-:W2:Y:S04]  /*0300*/  LDG.E R21, desc[UR4][R16.64] ;  /* 0x0000000410157981 */ /* 0x000ea8000c1e1900 */
[----:B------:R-:W2:Y:S01]  /*0310*/  LDG.E R20, desc[UR4][R24.64] ;  /* 0x0000000418147981 */ /* 0x000ea2000c1e1900 */
[----:B----4-:R-:W-:-:S03]  /*0320*/  FFMA R28, R29, R18, R28 ;  /* 0x000000121d1c7223 */ /* 0x010fc6000000001c */
[----:B------:R-:W3:Y:S04]  /*0330*/  LDG.E R29, desc[UR4][R16.64+-0x4] ;  /* 0xfffffc04101d7981 */ /* 0x000ee8000c1e1900 */
[----:B------:R-:W3:Y:S02]  /*0340*/  LDG.E R18, desc[UR4][R22.64] ;  /* 0x0000000416127981 */ /* 0x000ee4000c1e1900 */
[----:B---3--:R-:W-:Y:S01]  /*0350*/  FFMA R28, R29, R18, R28 ;  /* 0x000000121d1c7223 */ /* 0x008fe2000000001c */
[----:B------:R-:W-:Y:S02]  /*0360*/  IMAD.WIDE R18, R5, 0x4, R24 ;  /* 0x0000000405127825 */ /* 0x000fe400078e0218 */
[----:B------:R-:W3:Y:S02]  /*0370*/  LDG.E R25, desc[UR4][R16.64+0xc] ;  /* 0x00000c0410197981 */ /* 0x000ee4000c1e1900 */
[----:B--2---:R-:W-:Y:S01]  /*0380*/  FFMA R28, R21, R20, R28 ;  /* 0x00000014151c7223 */ /* 0x004fe2000000001c */
[----:B------:R-:W-:-:S02]  /*0390*/  IMAD.WIDE R20, R5, 0x4, R18 ;  /* 0x0000000405147825 */ /* 0x000fc400078e0212 */
[----:B------:R-:W2:Y:S02]  /*03a0*/  LDG.E R18, desc[UR4][R18.64] ;  /* 0x0000000412127981 */ /* 0x000ea4000c1e1900 */
[----:B------:R-:W-:Y:S02]  /*03b0*/  IMAD.WIDE R22, R5, 0x4, R20 ;  /* 0x0000000405167825 */ /* 0x000fe400078e0214 */
[----:B------:R-:W4:Y:S04]  /*03c0*/  LDG.E R29, desc[UR4][R20.64] ;  /* 0x00000004141d7981 */ /* 0x000f28000c1e1900 */
[----:B------:R-:W2:Y:S04]  /*03d0*/  LDG.E R19, desc[UR4][R16.64+0x4] ;  /* 0x0000040410137981 */ /* 0x000ea8000c1e1900 */
[----:B------:R-:W3:Y:S04]  /*03e0*/  LDG.E R22, desc[UR4][R22.64] ;  /* 0x0000000416167981 */ /* 0x000ee8000c1e1900 */
[----:B------:R-:W4:Y:S01]  /*03f0*/  LDG.E R21, desc[UR4][R16.64+0x8] ;  /* 0x0000080410157981 */ /* 0x000f22000c1e1900 */
[----:B------:R-:W-:-:S04]  /*0400*/  IADD3 R27, PT, PT, R27, 0x8, RZ ;  /* 0x000000081b1b7810 */ /* 0x000fc80007ffe0ff */
[----:B------:R-:W-:Y:S02]  /*0410*/  ISETP.NE.AND P1, PT, R27, RZ, PT ;  /* 0x000000ff1b00720c */ /* 0x000fe40003f25270 */
[----:B------:R-:W-:Y:S02]  /*0420*/  LEA R26, R5, R26, 0x3 ;  /* 0x0000001a051a7211 */ /* 0x000fe400078e18ff */
[----:B------:R-:W-:Y:S01]  /*0430*/  IADD3 R4, PT, PT, R4, 0x8, RZ ;  /* 0x0000000804047810 */ /* 0x000fe20007ffe0ff */
[----:B--2---:R-:W-:-:S04]  /*0440*/  FFMA R28, R19, R18, R28 ;  /* 0x00000012131c7223 */ /* 0x004fc8000000001c */
[----:B----4-:R-:W-:-:S04]  /*0450*/  FFMA R28, R21, R29, R28 ;  /* 0x0000001d151c7223 */ /* 0x010fc8000000001c */
[----:B---3--:R-:W-:Y:S01]  /*0460*/  FFMA R28, R25, R22, R28 ;  /* 0x00000016191c7223 */ /* 0x008fe2000000001c */
[----:B------:R-:W-:Y:S06]  /*0470*/  @P1 BRA `(.L_x_2) ;  /* 0xfffffffc00681947 */ /* 0x000fec000383ffff */
.L_x_1:
[----:B------:R-:W-:Y:S05]  /*0480*/  @!P0 BRA `(.L_x_0) ;  /* 0x0000000000b88947 */ /* 0x000fea0003800000 */
[----:B------:R-:W-:Y:S02]  /*0490*/  ISETP.GE.U32.AND P0, PT, R7, 0x4, PT ;  /* 0x000000040700780c */ /* 0x000fe40003f06070 */
[----:B------:R-:W-:-:S11]  /*04a0*/  LOP3.LUT P1, R4, R6, 0x3, RZ, 0xc0, !PT ;  /* 0x0000000306047812 */ /* 0x000fd6000782c0ff */
[----:B------:R-:W-:Y:S05]  /*04b0*/  @!P0 BRA `(.L_x_3) ;  /* 0x0000000000508947 */ /* 0x000fea0003800000 */
[-C--:B-----5:R-:W-:Y:S01]  /*04c0*/  IMAD R21, R5, R9.reuse, R2 ;  /* 0x0000000905157224 */ /* 0x0a0fe200078e0202 */
[----:B------:R-:W-:-:S03]  /*04d0*/  IADD3 R7, PT, PT, R8, R9, RZ ;  /* 0x0000000908077210 */ /* 0x000fc60007ffe0ff */
[----:B------:R-:W-:-:S04]  /*04e0*/  IMAD.WIDE R20, R21, 0x4, R10 ;  /* 0x0000000415147825 */ /* 0x000fc800078e020a */
[----:B------:R-:W-:-:S04]  /*04f0*/  IMAD.WIDE R6, R7, 0x4, R12 ;  /* 0x0000000407067825 */ /* 0x000fc800078e020c */
[C---:B0-----:R-:W-:Y:S01]  /*0500*/  IMAD.WIDE R14, R5.reuse, 0x4, R20 ;  /* 0x00000004050e7825 */ /* 0x041fe200078e0214 */
[----:B------:R-:W2:Y:S04]  /*0510*/  LDG.E R23, desc[UR4][R6.64] ;  /* 0x0000000406177981 */ /* 0x000ea8000c1e1900 */
[----:B------:R-:W2:Y:S01]  /*0520*/  LDG.E R20, desc[UR4][R20.64] ;  /* 0x0000000414147981 */ /* 0x000ea2000c1e1900 */
[----:B------:R-:W-:-:S03]  /*0530*/  IMAD.WIDE R16, R5, 0x4, R14 ;  /* 0x0000000405107825 */ /* 0x000fc600078e020e */
[----:B------:R-:W3:Y:S04]  /*0540*/  LDG.E R14, desc[UR4][R14.64] ;  /* 0x000000040e0e7981 */ /* 0x000ee8000c1e1900 */
[----:B------:R-:W3:Y:S01]  /*0550*/  LDG.E R22, desc[UR4][R6.64+0x4] ;  /* 0x0000040406167981 */ /* 0x000ee2000c1e1900 */
[----:B------:R-:W-:-:S03]  /*0560*/  IMAD.WIDE R18, R5, 0x4, R16 ;  /* 0x0000000405127825 */ /* 0x000fc600078e0210 */
[----:B------:R-:W4:Y:S04]  /*0570*/  LDG.E R24, desc[UR4][R16.64] ;  /* 0x0000000410187981 */ /* 0x000f28000c1e1900 */
[----:B------:R-:W4:Y:S04]  /*0580*/  LDG.E R25, desc[UR4][R6.64+0x8] ;  /* 0x0000080406197981 */ /* 0x000f28000c1e1900 */
[----:B------:R-:W4:Y:S04]  /*0590*/  LDG.E R27, desc[UR4][R6.64+0xc] ;  /* 0x00000c04061b7981 */ /* 0x000f28000c1e1900 */
[----:B------:R-:W4:Y:S01]  /*05a0*/  LDG.E R18, desc[UR4][R18.64] ;  /* 0x0000000412127981 */ /* 0x000f22000c1e1900 */
[----:B------:R-:W-:Y:S01]  /*05b0*/  IADD3 R9, PT, PT, R9, 0x4, RZ ;  /* 0x0000000409097810 */ /* 0x000fe20007ffe0ff */
[----:B--2---:R-:W-:-:S04]  /*05c0*/  FFMA R23, R23, R20, R28 ;  /* 0x0000001417177223 */ /* 0x004fc8000000001c */
[----:B---3--:R-:W-:-:S04]  /*05d0*/  FFMA R22, R22, R14, R23 ;  /* 0x0000000e16167223 */ /* 0x008fc80000000017 */
[----:B----4-:R-:W-:-:S04]  /*05e0*/  FFMA R22, R25, R24, R22 ;  /* 0x0000001819167223 */ /* 0x010fc80000000016 */
[----:B------:R-:W-:-:S07]  /*05f0*/  FFMA R28, R27, R18, R22 ;  /* 0x000000121b1c7223 */ /* 0x000fce0000000016 */
.L_x_3:
[----:B------:R-:W-:Y:S05]  /*0600*/  @!P1 BRA `(.L_x_0) ;  /* 0x0000000000589947 */ /* 0x000fea0003800000 */
[----:B------:R-:W-:Y:S02]  /*0610*/  ISETP.NE.AND P0, PT, R4, 0x1, PT ;  /* 0x000000010400780c */ /* 0x000fe40003f05270 */
[----:B------:R-:W-:-:S04]  /*0620*/  LOP3.LUT R0, R0, 0x1, RZ, 0xc0, !PT ;  /* 0x0000000100007812 */ /* 0x000fc800078ec0ff */
[----:B------:R-:W-:-:S07]  /*0630*/  ISETP.NE.U32.AND P1, PT, R0, 0x1, PT ;  /* 0x000000010000780c */ /* 0x000fce0003f25070 */
[-C--:B-----5:R-:W-:Y:S01]  /*0640*/  @P0 IMAD R17, R5, R9.reuse, R2 ;  /* 0x0000000905110224 */ /* 0x0a0fe200078e0202 */
[----:B------:R-:W-:Y:S02]  /*0650*/  @P0 IADD3 R7, PT, PT, R8, R9, RZ ;  /* 0x0000000908070210 */ /* 0x000fe40007ffe0ff */
[----:B------:R-:W-:Y:S01]  /*0660*/  @P0 IADD3 R9, PT, PT, R9, 0x2, RZ ;  /* 0x0000000209090810 */ /* 0x000fe20007ffe0ff */
[----:B------:R-:W-:-:S03]  /*0670*/  @P0 IMAD.WIDE R16, R17, 0x4, R10 ;  /* 0x0000000411100825 */ /* 0x000fc600078e020a */
[-C--:B------:R-:W-:Y:S01]  /*0680*/  @P1 IADD3 R19, PT, PT, R8, R9.reuse, RZ ;  /* 0x0000000908131210 */ /* 0x080fe20007ffe0ff */
[----:B------:R-:W-:Y:S01]  /*0690*/  @P0 IMAD.WIDE R6, R7, 0x4, R12 ;  /* 0x0000000407060825 */ /* 0x000fe200078e020c */
[----:B------:R-:W2:Y:S03]  /*06a0*/  @P0 LDG.E R0, desc[UR4][R16.64] ;  /* 0x0000000410000981 */ /* 0x000ea6000c1e1900 */
[C---:B0-----:R-:W-:Y:S01]  /*06b0*/  @P0 IMAD.WIDE R14, R5.reuse, 0x4, R16 ;  /* 0x00000004050e0825 */ /* 0x041fe200078e0210 */
[----:B------:R-:W3:Y:S03]  /*06c0*/  @P0 LDG.E R21, desc[UR4][R6.64+0x4] ;  /* 0x0000040406150981 */ /* 0x000ee6000c1e1900 */
[----:B------:R-:W-:Y:S02]  /*06d0*/  @P1 IMAD R5, R5, R9, R2 ;  /* 0x0000000905051224 */ /* 0x000fe400078e0202 */
[----:B------:R-:W2:Y:S01]  /*06e0*/  @P0 LDG.E R9, desc[UR4][R6.64] ;  /* 0x0000000406090981 */ /* 0x000ea2000c1e1900 */
[----:B------:R-:W-:-:S03]  /*06f0*/  @P1 IMAD.WIDE R12, R19, 0x4, R12 ;  /* 0x00000004130c1825 */ /* 0x000fc600078e020c */
[----:B------:R-:W3:Y:S01]  /*0700*/  @P0 LDG.E R14, desc[UR4][R14.64] ;  /* 0x000000040e0e0981 */ /* 0x000ee2000c1e1900 */
[----:B------:R-:W-:-:S03]  /*0710*/  @P1 IMAD.WIDE R10, R5, 0x4, R10 ;  /* 0x00000004050a1825 */ /* 0x000fc600078e020a */
[----:B------:R-:W4:Y:S04]  /*0720*/  @P1 LDG.E R13, desc[UR4][R12.64] ;  /* 0x000000040c0d1981 */ /* 0x000f28000c1e1900 */
[----:B------:R-:W4:Y:S01]  /*0730*/  @P1 LDG.E R10, desc[UR4][R10.64] ;  /* 0x000000040a0a1981 */ /* 0x000f22000c1e1900 */
[----:B--2---:R-:W-:-:S04]  /*0740*/  @P0 FFMA R0, R9, R0, R28 ;  /* 0x0000000009000223 */ /* 0x004fc8000000001c */
[----:B---3--:R-:W-:-:S04]  /*0750*/  @P0 FFMA R28, R21, R14, R0 ;  /* 0x0000000e151c0223 */ /* 0x008fc80000000000 */
[----:B----4-:R-:W-:-:S07]  /*0760*/  @P1 FFMA R28, R13, R10, R28 ;  /* 0x0000000a0d1c1223 */ /* 0x010fce000000001c */
.L_x_0:
[----:B------:R-:W1:Y:S02]  /*0770*/  LDC.64 R6, c[0x0][0x390] ;  /* 0x0000e400ff067b82 */ /* 0x000e640000000a00 */
[----:B-1----:R-:W2:Y:S04]  /*0780*/  LDG.E R0, desc[UR4][R6.64] ;  /* 0x0000000406007981 */ /* 0x002ea8000c1e1900 */
[----:B-----5:R-:W3:Y:S01]  /*0790*/  LDG.E.64 R4, desc[UR4][R6.64+0x8] ;  /* 0x0000080406047981 */ /* 0x020ee2000c1e1b00 */
[----:B------:R-:W1:Y:S01]  /*07a0*/  F2I.TRUNC.NTZ R28, R28 ;  /* 0x0000001c001c7305 */ /* 0x000e62000020f100 */
[----:B--2---:R-:W-:Y:S01]  /*07b0*/  IMAD R9, R3, R0, R2 ;  /* 0x0000000003097224 */ /* 0x004fe200078e0202 */
[----:B-1----:R-:W-:-:S03]  /*07c0*/  I2FP.F32.S32 R3, R28 ;  /* 0x0000001c00037245 */ /* 0x002fc60000201400 */
[----:B---3--:R-:W-:-:S05]  /*07d0*/  IMAD.WIDE R4, R9, 0x4, R4 ;  /* 0x0000000409047825 */ /* 0x008fca00078e0204 */
[----:B------:R-:W-:Y:S01]  /*07e0*/  STG.E desc[UR4][R4.64], R3 ;  /* 0x0000000304007986 */ /* 0x000fe2000c101904 */
[----:B------:R-:W-:Y:S05]  /*07f0*/  EXIT ;  /* 0x000000000000794d */ /* 0x000fea0003800000 */
.L_x_4:
[----:B------:R-:W-:-:S00]  /*0800*/  BRA `(.L_x_4) ;  /* 0xfffffffc00fc7947 */ /* 0x000fc0000383ffff */
[----:B------:R-:W-:-:S00]  /*0810*/  NOP ;  /* 0x0000000000007918 */ /* 0x000fc00000000000 */
        /* <DEDUP_REMOVED lines=14> */
.L_x_5:


//--------------------- .nv.shared.reserved.0     --------------------------
	.section	.nv.shared.reserved.0,"aw",@nobits
	.weak		__nv_reservedSMEM_offset_0_alias
	.size		__nv_reservedSMEM_offset_0_alias, 0, 64
	.other		__nv_reservedSMEM_offset_0_alias,@"STO_CUDA_RESERVED_SHARED STV_DEFAULT"
__nv_reservedSMEM_offset_0_alias:
	.zero		0
	.zero		64


//--------------------- .nv.constant0._Z12matMulKernelP6MatrixS0_S0_ --------------------------
	.section	.nv.constant0._Z12matMulKernelP6MatrixS0_S0_,"a",@progbits
	.sectionflags	@""
	.align	4
.nv.constant0._Z12matMulKernelP6MatrixS0_S0_:
	.zero		920


//--------------------- SYMBOLS --------------------------

	.type		.nv.reservedSmem.offset0,@object
	.size		.nv.reservedSmem.offset0,0x4
